//
// Generated by NVIDIA NVVM Compiler
//
// Compiler Build ID: CL-36424714
// Cuda compilation tools, release 13.0, V13.0.88
// Based on NVVM 20.0.0
//

.version 9.0
.target sm_100
.address_size 64

	// .globl	_Z4gemmPKfS0_Pfmmm
.extern .func  (.param .b32 func_retval0) vprintf
(
	.param .b64 vprintf_param_0,
	.param .b64 vprintf_param_1
)
;
.global .align 1 .b8 $str[17] = {82, 111, 119, 32, 37, 122, 117, 32, 67, 111, 108, 32, 37, 122, 117, 10};

.visible .entry _Z4gemmPKfS0_Pfmmm(
	.param .u64 .ptr .align 1 _Z4gemmPKfS0_Pfmmm_param_0,
	.param .u64 .ptr .align 1 _Z4gemmPKfS0_Pfmmm_param_1,
	.param .u64 .ptr .align 1 _Z4gemmPKfS0_Pfmmm_param_2,
	.param .u64 _Z4gemmPKfS0_Pfmmm_param_3,
	.param .u64 _Z4gemmPKfS0_Pfmmm_param_4,
	.param .u64 _Z4gemmPKfS0_Pfmmm_param_5
)
{
	.local .align 16 .b8 	__local_depot0[16];
	.reg .b64 	%SP;
	.reg .b64 	%SPL;
	.reg .pred 	%p<13>;
	.reg .b32 	%r<12>;
	.reg .b32 	%f<68>;
	.reg .b64 	%rd<82>;

	mov.u64 	%SPL, __local_depot0;
	cvta.local.u64 	%SP, %SPL;
	ld.param.u64 	%rd26, [_Z4gemmPKfS0_Pfmmm_param_0];
	ld.param.u64 	%rd27, [_Z4gemmPKfS0_Pfmmm_param_1];
	ld.param.u64 	%rd28, [_Z4gemmPKfS0_Pfmmm_param_3];
	ld.param.u64 	%rd24, [_Z4gemmPKfS0_Pfmmm_param_4];
	ld.param.u64 	%rd29, [_Z4gemmPKfS0_Pfmmm_param_5];
	cvta.to.global.u64 	%rd1, %rd27;
	cvta.to.global.u64 	%rd2, %rd26;
	add.u64 	%rd30, %SP, 0;
	add.u64 	%rd31, %SPL, 0;
	mov.u32 	%r1, %ntid.x;
	mov.u32 	%r2, %ctaid.x;
	mov.u32 	%r3, %tid.x;
	mad.lo.s32 	%r4, %r1, %r2, %r3;
	cvt.u64.u32 	%rd3, %r4;
	mov.u32 	%r5, %ntid.y;
	mov.u32 	%r6, %ctaid.y;
	mov.u32 	%r7, %tid.y;
	mad.lo.s32 	%r8, %r5, %r6, %r7;
	cvt.u64.u32 	%rd4, %r8;
	st.local.v2.u64 	[%rd31], {%rd3, %rd4};
	mov.u64 	%rd32, $str;
	cvta.global.u64 	%rd33, %rd32;
	{ // callseq 0, 0
	.param .b64 param0;
	st.param.b64 	[param0], %rd33;
	.param .b64 param1;
	st.param.b64 	[param1], %rd30;
	.param .b32 retval0;
	call.uni (retval0), 
	vprintf, 
	(
	param0, 
	param1
	);
	ld.param.b32 	%r10, [retval0];
	} // callseq 0
	setp.le.u64 	%p1, %rd28, %rd3;
	setp.le.u64 	%p2, %rd29, %rd4;
	or.pred  	%p3, %p1, %p2;
	@%p3 bra 	$L__BB0_14;
	setp.eq.s64 	%p4, %rd24, 0;
	mov.f32 	%f67, 0f00000000;
	@%p4 bra 	$L__BB0_13;
	mul.lo.s64 	%rd5, %rd24, %rd3;
	and.b64  	%rd6, %rd24, 7;
	setp.lt.u64 	%p5, %rd24, 8;
	mov.f32 	%f67, 0f00000000;
	mov.b64 	%rd80, 0;
	@%p5 bra 	$L__BB0_5;
	and.b64  	%rd80, %rd24, -8;
	shl.b64 	%rd35, %rd4, 2;
	add.s64 	%rd77, %rd1, %rd35;
	shl.b64 	%rd9, %rd29, 5;
	shl.b64 	%rd36, %rd5, 2;
	add.s64 	%rd37, %rd36, %rd2;
	add.s64 	%rd76, %rd37, 16;
	mov.f32 	%f67, 0f00000000;
	mov.u64 	%rd78, %rd80;
$L__BB0_4:
	.pragma "nounroll";
	ld.global.f32 	%f17, [%rd76+-16];
	ld.global.f32 	%f18, [%rd77];
	fma.rn.f32 	%f19, %f17, %f18, %f67;
	ld.global.f32 	%f20, [%rd76+-12];
	shl.b64 	%rd38, %rd29, 2;
	add.s64 	%rd39, %rd77, %rd38;
	ld.global.f32 	%f21, [%rd39];
	fma.rn.f32 	%f22, %f20, %f21, %f19;
	ld.global.f32 	%f23, [%rd76+-8];
	add.s64 	%rd40, %rd39, %rd38;
	ld.global.f32 	%f24, [%rd40];
	fma.rn.f32 	%f25, %f23, %f24, %f22;
	ld.global.f32 	%f26, [%rd76+-4];
	add.s64 	%rd41, %rd40, %rd38;
	ld.global.f32 	%f27, [%rd41];
	fma.rn.f32 	%f28, %f26, %f27, %f25;
	ld.global.f32 	%f29, [%rd76];
	add.s64 	%rd42, %rd41, %rd38;
	ld.global.f32 	%f30, [%rd42];
	fma.rn.f32 	%f31, %f29, %f30, %f28;
	ld.global.f32 	%f32, [%rd76+4];
	add.s64 	%rd43, %rd42, %rd38;
	ld.global.f32 	%f33, [%rd43];
	fma.rn.f32 	%f34, %f32, %f33, %f31;
	ld.global.f32 	%f35, [%rd76+8];
	add.s64 	%rd44, %rd43, %rd38;
	ld.global.f32 	%f36, [%rd44];
	fma.rn.f32 	%f37, %f35, %f36, %f34;
	ld.global.f32 	%f38, [%rd76+12];
	add.s64 	%rd45, %rd44, %rd38;
	ld.global.f32 	%f39, [%rd45];
	fma.rn.f32 	%f67, %f38, %f39, %f37;
	add.s64 	%rd78, %rd78, -8;
	add.s64 	%rd77, %rd77, %rd9;
	add.s64 	%rd76, %rd76, 32;
	setp.ne.s64 	%p6, %rd78, 0;
	@%p6 bra 	$L__BB0_4;
$L__BB0_5:
	setp.eq.s64 	%p7, %rd6, 0;
	@%p7 bra 	$L__BB0_13;
	and.b64  	%rd18, %rd24, 3;
	setp.lt.u64 	%p8, %rd6, 4;
	@%p8 bra 	$L__BB0_8;
	add.s64 	%rd46, %rd80, %rd5;
	shl.b64 	%rd47, %rd46, 2;
	add.s64 	%rd48, %rd2, %rd47;
	ld.global.f32 	%f41, [%rd48];
	mad.lo.s64 	%rd49, %rd80, %rd29, %rd4;
	shl.b64 	%rd50, %rd49, 2;
	add.s64 	%rd51, %rd1, %rd50;
	ld.global.f32 	%f42, [%rd51];
	fma.rn.f32 	%f43, %f41, %f42, %f67;
	ld.global.f32 	%f44, [%rd48+4];
	shl.b64 	%rd52, %rd29, 2;
	add.s64 	%rd53, %rd51, %rd52;
	ld.global.f32 	%f45, [%rd53];
	fma.rn.f32 	%f46, %f44, %f45, %f43;
	ld.global.f32 	%f47, [%rd48+8];
	add.s64 	%rd54, %rd53, %rd52;
	ld.global.f32 	%f48, [%rd54];
	fma.rn.f32 	%f49, %f47, %f48, %f46;
	ld.global.f32 	%f50, [%rd48+12];
	add.s64 	%rd55, %rd54, %rd52;
	ld.global.f32 	%f51, [%rd55];
	fma.rn.f32 	%f67, %f50, %f51, %f49;
	add.s64 	%rd80, %rd80, 4;
$L__BB0_8:
	setp.eq.s64 	%p9, %rd18, 0;
	@%p9 bra 	$L__BB0_13;
	setp.eq.s64 	%p10, %rd18, 1;
	@%p10 bra 	$L__BB0_11;
	add.s64 	%rd56, %rd80, %rd5;
	shl.b64 	%rd57, %rd56, 2;
	add.s64 	%rd58, %rd2, %rd57;
	ld.global.f32 	%f53, [%rd58];
	mad.lo.s64 	%rd59, %rd80, %rd29, %rd4;
	shl.b64 	%rd60, %rd59, 2;
	add.s64 	%rd61, %rd1, %rd60;
	ld.global.f32 	%f54, [%rd61];
	fma.rn.f32 	%f55, %f53, %f54, %f67;
	ld.global.f32 	%f56, [%rd58+4];
	shl.b64 	%rd62, %rd29, 2;
	add.s64 	%rd63, %rd61, %rd62;
	ld.global.f32 	%f57, [%rd63];
	fma.rn.f32 	%f67, %f56, %f57, %f55;
	add.s64 	%rd80, %rd80, 2;
$L__BB0_11:
	and.b64  	%rd64, %rd24, 1;
	setp.eq.b64 	%p11, %rd64, 1;
	not.pred 	%p12, %p11;
	@%p12 bra 	$L__BB0_13;
	add.s64 	%rd65, %rd80, %rd5;
	shl.b64 	%rd66, %rd65, 2;
	add.s64 	%rd67, %rd2, %rd66;
	ld.global.f32 	%f58, [%rd67];
	mad.lo.s64 	%rd68, %rd80, %rd29, %rd4;
	shl.b64 	%rd69, %rd68, 2;
	add.s64 	%rd70, %rd1, %rd69;
	ld.global.f32 	%f59, [%rd70];
	fma.rn.f32 	%f67, %f58, %f59, %f67;
$L__BB0_13:
	ld.param.u64 	%rd75, [_Z4gemmPKfS0_Pfmmm_param_2];
	mad.lo.s64 	%rd71, %rd29, %rd3, %rd4;
	cvta.to.global.u64 	%rd72, %rd75;
	shl.b64 	%rd73, %rd71, 2;
	add.s64 	%rd74, %rd72, %rd73;
	st.global.f32 	[%rd74], %f67;
$L__BB0_14:
	ret;

}


// ===== COMPILED SASS (sm_100) =====

	.target	sm_100

	.elftype	@"ET_EXEC"


//--------------------- .note.nv.tkinfo           --------------------------
	.section	.note.nv.tkinfo,"",@"SHT_NOTE"
	.sectionflags	@"SHF_NOTE_NV_TKINFO"
	.tkinfo
        /*0018*/ 	.word	0x00000002
        /*0030*/ 	.string	""
        /*0030*/ 	.string	"ptxas"
        /*0030*/ 	.string	"Cuda compilation tools, release 13.0, V13.0.88"
        /*0030*/ 	.string	"Build cuda_13.0.r13.0/compiler.36424714_0"
        /*0030*/ 	.string	"-arch sm_100 -m 64 "



//--------------------- .note.nv.cuinfo           --------------------------
	.section	.note.nv.cuinfo,"",@"SHT_NOTE"
	.sectionflags	@"SHF_NOTE_NV_CUINFO"
        /*0018*/ 	.short	0x0002
        /*001a*/ 	.short	0x0064
        /*001c*/ 	.short	0x0082
	.zero		2


//--------------------- .nv.info                  --------------------------
	.section	.nv.info,"",@"SHT_CUDA_INFO"
	.align	4


	//----- nvinfo : EIATTR_REGCOUNT
	.align		4
        /*0000*/ 	.byte	0x04, 0x2f
        /*0002*/ 	.short	(.L_2 - .L_1)
	.align		4
.L_1:
        /*0004*/ 	.word	index@(_Z4gemmPKfS0_Pfmmm)
        /*0008*/ 	.word	0x00000020


	//----- nvinfo : EIATTR_FRAME_SIZE
	.align		4
.L_2:
        /*000c*/ 	.byte	0x04, 0x11
        /*000e*/ 	.short	(.L_4 - .L_3)
	.align		4
.L_3:
        /*0010*/ 	.word	index@(_Z4gemmPKfS0_Pfmmm)
        /*0014*/ 	.word	0x00000010


	//----- nvinfo : EIATTR_MIN_STACK_SIZE
	.align		4
.L_4:
        /*0018*/ 	.byte	0x04, 0x12
        /*001a*/ 	.short	(.L_6 - .L_5)
	.align		4
.L_5:
        /*001c*/ 	.word	index@(_Z4gemmPKfS0_Pfmmm)
        /*0020*/ 	.word	0x00000010
.L_6:


//--------------------- .nv.compat                --------------------------
	.section	.nv.compat,"",@"SHT_CUDA_COMPAT_INFO"
	.align	4
        /*0000*/ 	.byte	0x02, 0x09, 0x00, 0x00, 0x02, 0x02, 0x01, 0x00, 0x02, 0x05, 0x05, 0x00, 0x03, 0x07, 0x01, 0x01
        /*0010*/ 	.byte	0x02, 0x03, 0x00, 0x00, 0x02, 0x06, 0x01, 0x00, 0x04, 0x0b, 0x08, 0x00, 0x09, 0x00, 0x00, 0x00
        /*0020*/ 	.byte	0x00, 0x00, 0x00, 0x00


//--------------------- .nv.info._Z4gemmPKfS0_Pfmmm --------------------------
	.section	.nv.info._Z4gemmPKfS0_Pfmmm,"",@"SHT_CUDA_INFO"
	.sectionflags	@""
	.align	4


	//----- nvinfo : EIATTR_CUDA_API_VERSION
	.align		4
        /*0000*/ 	.byte	0x04, 0x37
        /*0002*/ 	.short	(.L_8 - .L_7)
.L_7:
        /*0004*/ 	.word	0x00000082


	//----- nvinfo : EIATTR_KPARAM_INFO
	.align		4
.L_8:
        /*0008*/ 	.byte	0x04, 0x17
        /*000a*/ 	.short	(.L_10 - .L_9)
.L_9:
        /*000c*/ 	.word	0x00000000
        /*0010*/ 	.short	0x0005
        /*0012*/ 	.short	0x0028
        /*0014*/ 	.byte	0x00, 0xf0, 0x21, 0x00


	//----- nvinfo : EIATTR_KPARAM_INFO
	.align		4
.L_10:
        /*0018*/ 	.byte	0x04, 0x17
        /*001a*/ 	.short	(.L_12 - .L_11)
.L_11:
        /*001c*/ 	.word	0x00000000
        /*0020*/ 	.short	0x0004
        /*0022*/ 	.short	0x0020
        /*0024*/ 	.byte	0x00, 0xf0, 0x21, 0x00


	//----- nvinfo : EIATTR_KPARAM_INFO
	.align		4
.L_12:
        /*0028*/ 	.byte	0x04, 0x17
        /*002a*/ 	.short	(.L_14 - .L_13)
.L_13:
        /*002c*/ 	.word	0x00000000
        /*0030*/ 	.short	0x0003
        /*0032*/ 	.short	0x0018
        /*0034*/ 	.byte	0x00, 0xf0, 0x21, 0x00


	//----- nvinfo : EIATTR_KPARAM_INFO
	.align		4
.L_14:
        /*0038*/ 	.byte	0x04, 0x17
        /*003a*/ 	.short	(.L_16 - .L_15)
.L_15:
        /*003c*/ 	.word	0x00000000
        /*0040*/ 	.short	0x0002
        /*0042*/ 	.short	0x0010
        /*0044*/ 	.byte	0x00, 0xf5, 0x21, 0x00


	//----- nvinfo : EIATTR_KPARAM_INFO
	.align		4
.L_16:
        /*0048*/ 	.byte	0x04, 0x17
        /*004a*/ 	.short	(.L_18 - .L_17)
.L_17:
        /*004c*/ 	.word	0x00000000
        /*0050*/ 	.short	0x0001
        /*0052*/ 	.short	0x0008
        /*0054*/ 	.byte	0x00, 0xf5, 0x21, 0x00


	//----- nvinfo : EIATTR_KPARAM_INFO
	.align		4
.L_18:
        /*0058*/ 	.byte	0x04, 0x17
        /*005a*/ 	.short	(.L_20 - .L_19)
.L_19:
        /*005c*/ 	.word	0x00000000
        /*0060*/ 	.short	0x0000
        /*0062*/ 	.short	0x0000
        /*0064*/ 	.byte	0x00, 0xf5, 0x21, 0x00


	//----- nvinfo : EIATTR_SPARSE_MMA_MASK
	.align		4
.L_20:
        /*0068*/ 	.byte	0x03, 0x50
        /*006a*/ 	.short	0x0000


	//----- nvinfo : EIATTR_MAXREG_COUNT
	.align		4
        /*006c*/ 	.byte	0x03, 0x1b
        /*006e*/ 	.short	0x00ff


	//----- nvinfo : EIATTR_EXTERNS
	.align		4
        /*0070*/ 	.byte	0x04, 0x0f
        /*0072*/ 	.short	(.L_22 - .L_21)


	//   ....[0]....
	.align		4
.L_21:
        /*0074*/ 	.word	index@(vprintf)


	//----- nvinfo : EIATTR_MERCURY_ISA_VERSION
	.align		4
.L_22:
        /*0078*/ 	.byte	0x03, 0x5f
        /*007a*/ 	.short	0x0101


	//----- nvinfo : EIATTR_VRC_CTA_INIT_COUNT
	.align		4
        /*007c*/ 	.byte	0x02, 0x4a
	.zero		1
	.zero		1


	//----- nvinfo : EIATTR_SYSCALL_OFFSETS
	.align		4
        /*0080*/ 	.byte	0x04, 0x46
        /*0082*/ 	.short	(.L_24 - .L_23)


	//   ....[0]....
.L_23:
        /*0084*/ 	.word	0x00000190


	//----- nvinfo : EIATTR_EXIT_INSTR_OFFSETS
	.align		4
.L_24:
        /*0088*/ 	.byte	0x04, 0x1c
        /*008a*/ 	.short	(.L_26 - .L_25)


	//   ....[0]....
.L_25:
        /*008c*/ 	.word	0x00000200


	//   ....[1]....
        /*0090*/ 	.word	0x00000f30


	//----- nvinfo : EIATTR_CRS_STACK_SIZE
	.align		4
.L_26:
        /*0094*/ 	.byte	0x04, 0x1e
        /*0096*/ 	.short	(.L_28 - .L_27)
.L_27:
        /*0098*/ 	.word	0x00000000


	//----- nvinfo : EIATTR_CBANK_PARAM_SIZE
	.align		4
.L_28:
        /*009c*/ 	.byte	0x03, 0x19
        /*009e*/ 	.short	0x0030


	//----- nvinfo : EIATTR_PARAM_CBANK
	.align		4
        /*00a0*/ 	.byte	0x04, 0x0a
        /*00a2*/ 	.short	(.L_30 - .L_29)
	.align		4
.L_29:
        /*00a4*/ 	.word	index@(.nv.constant0._Z4gemmPKfS0_Pfmmm)
        /*00a8*/ 	.short	0x0380
        /*00aa*/ 	.short	0x0030


	//----- nvinfo : EIATTR_SW_WAR
	.align		4
.L_30:
        /*00ac*/ 	.byte	0x04, 0x36
        /*00ae*/ 	.short	(.L_32 - .L_31)
.L_31:
        /*00b0*/ 	.word	0x00000008
.L_32:


//--------------------- .nv.callgraph             --------------------------
	.section	.nv.callgraph,"",@"SHT_CUDA_CALLGRAPH"
	.align	4
	.sectionentsize	8
	.align		4
        /*0000*/ 	.word	0x00000000
	.align		4
        /*0004*/ 	.word	0xffffffff
	.align		4
        /*0008*/ 	.word	index@(_Z4gemmPKfS0_Pfmmm)
	.align		4
        /*000c*/ 	.word	index@(vprintf)
	.align		4
        /*0010*/ 	.word	0x00000000
	.align		4
        /*0014*/ 	.word	0xfffffffe
	.align		4
        /*0018*/ 	.word	0x00000000
	.align		4
        /*001c*/ 	.word	0xfffffffd
	.align		4
        /*0020*/ 	.word	0x00000000
	.align		4
        /*0024*/ 	.word	0xfffffffc


//--------------------- .nv.constant4             --------------------------
	.section	.nv.constant4,"a",@progbits
	.align	8
	.align		8
.nv.constant4:
        /*0000*/ 	.dword	vprintf
	.align		8
        /*0008*/ 	.dword	$str


//--------------------- .text._Z4gemmPKfS0_Pfmmm  --------------------------
	.section	.text._Z4gemmPKfS0_Pfmmm,"ax",@progbits
	.align	128
        .global         _Z4gemmPKfS0_Pfmmm
        .type           _Z4gemmPKfS0_Pfmmm,@function
        .size           _Z4gemmPKfS0_Pfmmm,(.L_x_7 - _Z4gemmPKfS0_Pfmmm)
        .other          _Z4gemmPKfS0_Pfmmm,@"STO_CUDA_ENTRY STV_DEFAULT"
_Z4gemmPKfS0_Pfmmm:
.text._Z4gemmPKfS0_Pfmmm:
[----:B------:R-:W0:Y:S01]  /*0000*/  LDC R1, c[0x0][0x37c] ;  /* 0x0000df00ff017b82 */ /* 0x000e220000000800 */
[----:B------:R-:W1:Y:S01]  /*0010*/  S2R R2, SR_CTAID.X ;  /* 0x0000000000027919 */ /* 0x000e620000002500 */
[----:B------:R-:W2:Y:S01]  /*0020*/  LDCU UR5, c[0x0][0x2fc] ;  /* 0x00005f80ff0577ac */ /* 0x000ea20008000800 */
[----:B0-----:R-:W-:Y:S01]  /*0030*/  VIADD R1, R1, 0xfffffff0 ;  /* 0xfffffff001017836 */ /* 0x001fe20000000000 */
[----:B------:R-:W-:Y:S01]  /*0040*/  MOV R0, 0x0 ;  /* 0x0000000000007802 */ /* 0x000fe20000000f00 */
[----:B------:R-:W1:Y:S01]  /*0050*/  S2R R3, SR_TID.X ;  /* 0x0000000000037919 */ /* 0x000e620000002100 */
[----:B------:R-:W1:Y:S01]  /*0060*/  LDCU UR4, c[0x0][0x360] ;  /* 0x00006c00ff0477ac */ /* 0x000e620008000800 */
[----:B------:R-:W-:Y:S01]  /*0070*/  IMAD.MOV.U32 R13, RZ, RZ, RZ ;  /* 0x000000ffff0d7224 */ /* 0x000fe200078e00ff */
[----:B------:R0:W3:Y:S01]  /*0080*/  LDC.64 R8, c[0x4][R0] ;  /* 0x0100000000087b82 */ /* 0x0000e20000000a00 */
[----:B------:R-:W4:Y:S01]  /*0090*/  S2R R16, SR_CTAID.Y ;  /* 0x0000000000107919 */ /* 0x000f220000002600 */
[----:B------:R-:W4:Y:S01]  /*00a0*/  LDCU UR6, c[0x0][0x364] ;  /* 0x00006c80ff0677ac */ /* 0x000f220008000800 */
[----:B------:R-:W-:Y:S01]  /*00b0*/  IMAD.MOV.U32 R15, RZ, RZ, RZ ;  /* 0x000000ffff0f7224 */ /* 0x000fe200078e00ff */
[----:B------:R-:W4:Y:S01]  /*00c0*/  S2R R17, SR_TID.Y ;  /* 0x0000000000117919 */ /* 0x000f220000002200 */
[----:B-1----:R-:W-:Y:S01]  /*00d0*/  IMAD R2, R2, UR4, R3 ;  /* 0x0000000402027c24 */ /* 0x002fe2000f8e0203 */
[----:B------:R-:W1:Y:S03]  /*00e0*/  LDCU UR4, c[0x0][0x2f8] ;  /* 0x00005f00ff0477ac */ /* 0x000e660008000800 */
[----:B------:R-:W-:-:S02]  /*00f0*/  IMAD.MOV.U32 R12, RZ, RZ, R2 ;  /* 0x000000ffff0c7224 */ /* 0x000fc400078e0002 */
[----:B----4-:R-:W-:Y:S01]  /*0100*/  IMAD R16, R16, UR6, R17 ;  /* 0x0000000610107c24 */ /* 0x010fe2000f8e0211 */
[----:B------:R-:W4:Y:S03]  /*0110*/  LDCU.64 UR6, c[0x4][0x8] ;  /* 0x01000100ff0677ac */ /* 0x000f260008000a00 */
[----:B------:R-:W-:-:S05]  /*0120*/  IMAD.MOV.U32 R14, RZ, RZ, R16 ;  /* 0x000000ffff0e7224 */ /* 0x000fca00078e0010 */
[----:B------:R0:W-:Y:S01]  /*0130*/  STL.128 [R1], R12 ;  /* 0x0000000c01007387 */ /* 0x0001e20000100c00 */
[----:B-1----:R-:W-:-:S05]  /*0140*/  IADD3 R6, P0, PT, R1, UR4, RZ ;  /* 0x0000000401067c10 */ /* 0x002fca000ff1e0ff */
[----:B--2---:R-:W-:Y:S02]  /*0150*/  IMAD.X R7, RZ, RZ, UR5, P0 ;  /* 0x00000005ff077e24 */ /* 0x004fe400080e06ff */
[----:B----4-:R-:W-:Y:S02]  /*0160*/  IMAD.U32 R4, RZ, RZ, UR6 ;  /* 0x00000006ff047e24 */ /* 0x010fe4000f8e00ff */
[----:B---3--:R-:W-:-:S07]  /*0170*/  IMAD.U32 R5, RZ, RZ, UR7 ;  /* 0x00000007ff057e24 */ /* 0x008fce000f8e00ff */
[----:B------:R-:W-:-:S07]  /*0180*/  LEPC R20, `(.L_x_0) ;  /* 0x000000001014794e */ /* 0x000fce0000000000 */
[----:B0-----:R-:W-:Y:S05]  /*0190*/  CALL.ABS.NOINC R8 ;  /* 0x0000000008007343 */ /* 0x001fea0003c00000 */
.L_x_0:
[----:B------:R-:W0:Y:S01]  /*01a0*/  LDC.64 R14, c[0x0][0x3a8] ;  /* 0x0000ea00ff0e7b82 */ /* 0x000e220000000a00 */
[----:B------:R-:W1:Y:S02]  /*01b0*/  LDCU.64 UR4, c[0x0][0x398] ;  /* 0x00007300ff0477ac */ /* 0x000e640008000a00 */
[----:B-1----:R-:W-:Y:S02]  /*01c0*/  ISETP.GE.U32.AND P1, PT, R2, UR4, PT ;  /* 0x0000000402007c0c */ /* 0x002fe4000bf26070 */
[----:B0-----:R-:W-:-:S04]  /*01d0*/  ISETP.GE.U32.AND P0, PT, R16, R14, PT ;  /* 0x0000000e1000720c */ /* 0x001fc80003f06070 */
[----:B------:R-:W-:-:S04]  /*01e0*/  ISETP.GE.U32.AND.EX P0, PT, RZ, R15, PT, P0 ;  /* 0x0000000fff00720c */ /* 0x000fc80003f06100 */
[----:B------:R-:W-:-:S13]  /*01f0*/  ISETP.GE.U32.OR.EX P0, PT, RZ, UR5, P0, P1 ;  /* 0x00000005ff007c0c */ /* 0x000fda0008706510 */
[----:B------:R-:W-:Y:S05]  /*0200*/  @P0 EXIT ;  /* 0x000000000000094d */ /* 0x000fea0003800000 */
[----:B------:R-:W0:Y:S01]  /*0210*/  LDC.64 R12, c[0x0][0x3a0] ;  /* 0x0000e800ff0c7b82 */ /* 0x000e220000000a00 */
[----:B------:R-:W-:-:S07]  /*0220*/  IMAD.MOV.U32 R25, RZ, RZ, RZ ;  /* 0x000000ffff197224 */ /* 0x000fce00078e00ff */
[----:B------:R-:W1:Y:S01]  /*0230*/  LDC.64 R10, c[0x0][0x358] ;  /* 0x0000d600ff0a7b82 */ /* 0x000e620000000a00 */
[----:B0-----:R-:W-:-:S04]  /*0240*/  ISETP.NE.U32.AND P0, PT, R12, RZ, PT ;  /* 0x000000ff0c00720c */ /* 0x001fc80003f05070 */
[----:B------:R-:W-:-:S13]  /*0250*/  ISETP.NE.AND.EX P0, PT, R13, RZ, PT, P0 ;  /* 0x000000ff0d00720c */ /* 0x000fda0003f05300 */
[----:B-1----:R-:W-:Y:S05]  /*0260*/  @!P0 BRA `(.L_x_1) ;  /* 0x0000000c00088947 */ /* 0x002fea0003800000 */
[----:B------:R-:W-:Y:S01]  /*0270*/  ISETP.GE.U32.AND P1, PT, R12, 0x8, PT ;  /* 0x000000080c00780c */ /* 0x000fe20003f26070 */
[----:B------:R-:W-:Y:S01]  /*0280*/  IMAD.WIDE.U32 R8, R2, R12, RZ ;  /* 0x0000000c02087225 */ /* 0x000fe200078e00ff */
[----:B------:R-:W-:Y:S02]  /*0290*/  LOP3.LUT R0, R12, 0x7, RZ, 0xc0, !PT ;  /* 0x000000070c007812 */ /* 0x000fe400078ec0ff */
[----:B------:R-:W-:Y:S01]  /*02a0*/  ISETP.GE.U32.AND.EX P1, PT, R13, RZ, PT, P1 ;  /* 0x000000ff0d00720c */ /* 0x000fe20003f26110 */
[----:B------:R-:W-:Y:S01]  /*02b0*/  IMAD.MOV.U32 R25, RZ, RZ, RZ ;  /* 0x000000ffff197224 */ /* 0x000fe200078e00ff */
[----:B------:R-:W-:Y:S01]  /*02c0*/  ISETP.NE.U32.AND P0, PT, R0, RZ, PT ;  /* 0x000000ff0000720c */ /* 0x000fe20003f05070 */
[----:B------:R-:W-:Y:S02]  /*02d0*/  IMAD.MOV.U32 R3, RZ, RZ, RZ ;  /* 0x000000ffff037224 */ /* 0x000fe400078e00ff */
[----:B------:R-:W-:Y:S01]  /*02e0*/  IMAD.MOV.U32 R5, RZ, RZ, RZ ;  /* 0x000000ffff057224 */ /* 0x000fe200078e00ff */
[----:B------:R-:W-:Y:S01]  /*02f0*/  ISETP.NE.AND.EX P0, PT, RZ, RZ, PT, P0 ;  /* 0x000000ffff00720c */ /* 0x000fe20003f05300 */
[----:B------:R-:W-:-:S06]  /*0300*/  IMAD R4, R2, R13, R9 ;  /* 0x0000000d02047224 */ /* 0x000fcc00078e0209 */
[----:B------:R-:W-:Y:S06]  /*0310*/  @!P1 BRA `(.L_x_2) ;  /* 0x0000000400189947 */ /* 0x000fec0003800000 */
[----:B------:R-:W0:Y:S01]  /*0320*/  LDCU.128 UR4, c[0x0][0x380] ;  /* 0x00007000ff0477ac */ /* 0x000e220008000c00 */
[----:B------:R-:W-:Y:S01]  /*0330*/  LOP3.LUT R3, R12, 0xfffffff8, RZ, 0xc0, !PT ;  /* 0xfffffff80c037812 */ /* 0x000fe200078ec0ff */
[----:B------:R-:W-:Y:S01]  /*0340*/  BSSY.RECONVERGENT B0, `(.L_x_2) ;  /* 0x0000043000007945 */ /* 0x000fe20003800200 */
[C-C-:B------:R-:W-:Y:S01]  /*0350*/  SHF.L.U64.HI R6, R14.reuse, 0x5, R15.reuse ;  /* 0x000000050e067819 */ /* 0x140fe2000001020f */
[----:B------:R-:W1:Y:S01]  /*0360*/  LDCU UR8, c[0x0][0x3a4] ;  /* 0x00007480ff0877ac */ /* 0x000e620008000800 */
[----:B------:R-:W-:Y:S01]  /*0370*/  IMAD.MOV.U32 R25, RZ, RZ, RZ ;  /* 0x000000ffff197224 */ /* 0x000fe200078e00ff */
[C---:B------:R-:W-:Y:S01]  /*0380*/  SHF.L.U64.HI R22, R14.reuse, 0x2, R15 ;  /* 0x000000020e167819 */ /* 0x040fe2000001020f */
[----:B------:R-:W-:Y:S02]  /*0390*/  IMAD.SHL.U32 R23, R14, 0x4, RZ ;  /* 0x000000040e177824 */ /* 0x000fe400078e00ff */
[----:B------:R-:W-:Y:S01]  /*03a0*/  IMAD.MOV.U32 R13, RZ, RZ, R3 ;  /* 0x000000ffff0d7224 */ /* 0x000fe200078e0003 */
[----:B0-----:R-:W-:-:S02]  /*03b0*/  LEA R26, P1, R16, UR6, 0x2 ;  /* 0x00000006101a7c11 */ /* 0x001fc4000f8210ff */
[----:B------:R-:W-:Y:S02]  /*03c0*/  LEA R18, P2, R8, UR4, 0x2 ;  /* 0x0000000408127c11 */ /* 0x000fe4000f8410ff */
[----:B------:R-:W-:Y:S01]  /*03d0*/  LEA.HI.X R7, R16, UR7, RZ, 0x2, P1 ;  /* 0x0000000710077c11 */ /* 0x000fe200088f14ff */
[----:B-1----:R-:W-:Y:S01]  /*03e0*/  IMAD.U32 R5, RZ, RZ, UR8 ;  /* 0x00000008ff057e24 */ /* 0x002fe2000f8e00ff */
[----:B------:R-:W-:Y:S01]  /*03f0*/  LEA.HI.X R19, R8, UR5, R4, 0x2, P2 ;  /* 0x0000000508137c11 */ /* 0x000fe200090f1404 */
[----:B------:R-:W-:Y:S01]  /*0400*/  IMAD.U32 R24, RZ, RZ, UR8 ;  /* 0x00000008ff187e24 */ /* 0x000fe2000f8e00ff */
[----:B------:R-:W-:-:S05]  /*0410*/  IADD3 R18, P1, PT, R18, 0x10, RZ ;  /* 0x0000001012127810 */ /* 0x000fca0007f3e0ff */
[----:B------:R-:W-:-:S08]  /*0420*/  IMAD.X R19, RZ, RZ, R19, P1 ;  /* 0x000000ffff137224 */ /* 0x000fd000008e0613 */
.L_x_3:
[C---:B------:R-:W-:Y:S01]  /*0430*/  R2UR UR6, R10.reuse ;  /* 0x000000000a0672ca */ /* 0x040fe200000e0000 */
[----:B------:R-:W-:Y:S01]  /*0440*/  IMAD.MOV.U32 R27, RZ, RZ, R7 ;  /* 0x000000ffff1b7224 */ /* 0x000fe200078e0007 */
[C---:B------:R-:W-:Y:S02]  /*0450*/  R2UR UR7, R11.reuse ;  /* 0x000000000b0772ca */ /* 0x040fe400000e0000 */
[----:B------:R-:W-:Y:S02]  /*0460*/  R2UR UR4, R10 ;  /* 0x000000000a0472ca */ /* 0x000fe400000e0000 */
[----:B------:R-:W-:-:S09]  /*0470*/  R2UR UR5, R11 ;  /* 0x000000000b0572ca */ /* 0x000fd200000e0000 */
[----:B------:R-:W2:Y:S04]  /*0480*/  LDG.E R21, desc[UR6][R26.64] ;  /* 0x000000061a157981 */ /* 0x000ea8000c1e1900 */
[----:B------:R-:W2:Y:S01]  /*0490*/  LDG.E R20, desc[UR4][R18.64+-0x10] ;  /* 0xfffff00412147981 */ /* 0x000ea2000c1e1900 */
[----:B------:R-:W-:-:S05]  /*04a0*/  IADD3 R28, P1, PT, R26, R23, RZ ;  /* 0x000000171a1c7210 */ /* 0x000fca0007f3e0ff */
[----:B------:R-:W-:Y:S01]  /*04b0*/  IMAD.X R29, R7, 0x1, R22, P1 ;  /* 0x00000001071d7824 */ /* 0x000fe200008e0616 */
[----:B------:R-:W3:Y:S01]  /*04c0*/  LDG.E R27, desc[UR4][R18.64+-0x8] ;  /* 0xfffff804121b7981 */ /* 0x000ee2000c1e1900 */
[----:B--2---:R-:W-:-:S03]  /*04d0*/  FFMA R25, R20, R21, R25 ;  /* 0x0000001514197223 */ /* 0x004fc60000000019 */
[----:B------:R-:W2:Y:S04]  /*04e0*/  LDG.E R21, desc[UR6][R28.64] ;  /* 0x000000061c157981 */ /* 0x000ea8000c1e1900 */
[----:B------:R-:W2:Y:S02]  /*04f0*/  LDG.E R20, desc[UR4][R18.64+-0xc] ;  /* 0xfffff40412147981 */ /* 0x000ea4000c1e1900 */
[----:B--2---:R-:W-:Y:S01]  /*0500*/  FFMA R25, R20, R21, R25 ;  /* 0x0000001514197223 */ /* 0x004fe20000000019 */
[----:B------:R-:W-:-:S05]  /*0510*/  IADD3 R20, P1, PT, R28, R23, RZ ;  /* 0x000000171c147210 */ /* 0x000fca0007f3e0ff */
[----:B------:R-:W-:-:S05]  /*0520*/  IMAD.X R21, R29, 0x1, R22, P1 ;  /* 0x000000011d157824 */ /* 0x000fca00008e0616 */
[----:B------:R-:W3:Y:S02]  /*0530*/  LDG.E R28, desc[UR6][R20.64] ;  /* 0x00000006141c7981 */ /* 0x000ee4000c1e1900 */
[----:B---3--:R-:W-:Y:S01]  /*0540*/  FFMA R25, R27, R28, R25 ;  /* 0x0000001c1b197223 */ /* 0x008fe20000000019 */
[----:B------:R-:W-:Y:S01]  /*0550*/  IADD3 R28, P1, PT, R20, R23, RZ ;  /* 0x00000017141c7210 */ /* 0x000fe20007f3e0ff */
[----:B------:R-:W2:Y:S04]  /*0560*/  LDG.E R27, desc[UR4][R18.64+-0x4] ;  /* 0xfffffc04121b7981 */ /* 0x000ea8000c1e1900 */
[----:B------:R-:W-:-:S05]  /*0570*/  IMAD.X R29, R21, 0x1, R22, P1 ;  /* 0x00000001151d7824 */ /* 0x000fca00008e0616 */
[----:B------:R-:W2:Y:S02]  /*0580*/  LDG.E R20, desc[UR6][R28.64] ;  /* 0x000000061c147981 */ /* 0x000ea4000c1e1900 */
[----:B--2---:R-:W-:Y:S01]  /*0590*/  FFMA R25, R27, R20, R25 ;  /* 0x000000141b197223 */ /* 0x004fe20000000019 */
        /* <DEDUP_REMOVED lines=13> */
[----:B------:R0:W2:Y:S02]  /*0670*/  LDG.E R28, desc[UR6][R20.64] ;  /* 0x00000006141c7981 */ /* 0x0000a4000c1e1900 */
[----:B0-----:R-:W-:-:S05]  /*0680*/  IADD3 R20, P1, PT, R20, R23, RZ ;  /* 0x0000001714147210 */ /* 0x001fca0007f3e0ff */
[----:B------:R-:W-:-:S05]  /*0690*/  IMAD.X R21, R21, 0x1, R22, P1 ;  /* 0x0000000115157824 */ /* 0x000fca00008e0616 */
[----:B------:R-:W3:Y:S04]  /*06a0*/  LDG.E R29, desc[UR6][R20.64] ;  /* 0x00000006141d7981 */ /* 0x000ee8000c1e1900 */
[----:B------:R0:W3:Y:S01]  /*06b0*/  LDG.E R20, desc[UR4][R18.64+0xc] ;  /* 0x00000c0412147981 */ /* 0x0000e2000c1e1900 */
[----:B------:R-:W-:-:S04]  /*06c0*/  IADD3 R13, P1, PT, R13, -0x8, RZ ;  /* 0xfffffff80d0d7810 */ /* 0x000fc80007f3e0ff */
[----:B------:R-:W-:Y:S02]  /*06d0*/  IADD3.X R24, PT, PT, R24, -0x1, RZ, P1, !PT ;  /* 0xffffffff18187810 */ /* 0x000fe40000ffe4ff */
[----:B------:R-:W-:-:S04]  /*06e0*/  ISETP.NE.U32.AND P1, PT, R13, RZ, PT ;  /* 0x000000ff0d00720c */ /* 0x000fc80003f25070 */
[----:B------:R-:W-:Y:S02]  /*06f0*/  ISETP.NE.AND.EX P1, PT, R24, RZ, PT, P1 ;  /* 0x000000ff1800720c */ /* 0x000fe40003f25310 */
[----:B------:R-:W-:Y:S02]  /*0700*/  LEA R26, P2, R14, R26, 0x5 ;  /* 0x0000001a0e1a7211 */ /* 0x000fe400078428ff */
[----:B0-----:R-:W-:-:S03]  /*0710*/  IADD3 R18, P3, PT, R18, 0x20, RZ ;  /* 0x0000002012127810 */ /* 0x001fc60007f7e0ff */
[----:B------:R-:W-:Y:S02]  /*0720*/  IMAD.X R7, R7, 0x1, R6, P2 ;  /* 0x0000000107077824 */ /* 0x000fe400010e0606 */
[----:B------:R-:W-:Y:S02]  /*0730*/  IMAD.X R19, RZ, RZ, R19, P3 ;  /* 0x000000ffff137224 */ /* 0x000fe400018e0613 */
[----:B--2---:R-:W-:-:S04]  /*0740*/  FFMA R25, R27, R28, R25 ;  /* 0x0000001c1b197223 */ /* 0x004fc80000000019 */
[----:B---3--:R-:W-:Y:S01]  /*0750*/  FFMA R25, R20, R29, R25 ;  /* 0x0000001d14197223 */ /* 0x008fe20000000019 */
[----:B------:R-:W-:Y:S06]  /*0760*/  @P1 BRA `(.L_x_3) ;  /* 0xfffffffc00301947 */ /* 0x000fec000383ffff */
[----:B------:R-:W-:Y:S05]  /*0770*/  BSYNC.RECONVERGENT B0 ;  /* 0x0000000000007941 */ /* 0x000fea0003800200 */
.L_x_2:
[----:B------:R-:W-:Y:S05]  /*0780*/  @!P0 BRA `(.L_x_1) ;  /* 0x0000000400c08947 */ /* 0x000fea0003800000 */
[----:B------:R-:W-:Y:S02]  /*0790*/  ISETP.GE.U32.AND P1, PT, R0, 0x4, PT ;  /* 0x000000040000780c */ /* 0x000fe40003f26070 */
[----:B------:R-:W-:Y:S02]  /*07a0*/  LOP3.LUT R24, R12, 0x3, RZ, 0xc0, !PT ;  /* 0x000000030c187812 */ /* 0x000fe400078ec0ff */
[----:B------:R-:W-:Y:S02]  /*07b0*/  ISETP.GE.U32.AND.EX P1, PT, RZ, RZ, PT, P1 ;  /* 0x000000ffff00720c */ /* 0x000fe40003f26110 */
[----:B------:R-:W-:-:S04]  /*07c0*/  ISETP.NE.U32.AND P0, PT, R24, RZ, PT ;  /* 0x000000ff1800720c */ /* 0x000fc80003f05070 */
[----:B------:R-:W-:-:S07]  /*07d0*/  ISETP.NE.AND.EX P0, PT, RZ, RZ, PT, P0 ;  /* 0x000000ffff00720c */ /* 0x000fce0003f05300 */
[----:B------:R-:W-:Y:S06]  /*07e0*/  @!P1 BRA `(.L_x_4) ;  /* 0x0000000000bc9947 */ /* 0x000fec0003800000 */
[----:B------:R-:W0:Y:S01]  /*07f0*/  LDCU.128 UR4, c[0x0][0x380] ;  /* 0x00007000ff0477ac */ /* 0x000e220008000c00 */
[----:B------:R-:W-:Y:S01]  /*0800*/  IMAD R6, R5, R14, RZ ;  /* 0x0000000e05067224 */ /* 0x000fe200078e02ff */
[C---:B------:R-:W-:Y:S01]  /*0810*/  IADD3 R0, P1, PT, R3.reuse, R8, RZ ;  /* 0x0000000803007210 */ /* 0x040fe20007f3e0ff */
[----:B------:R-:W-:Y:S01]  /*0820*/  IMAD.MOV.U32 R17, RZ, RZ, RZ ;  /* 0x000000ffff117224 */ /* 0x000fe200078e00ff */
[C---:B------:R-:W-:Y:S01]  /*0830*/  R2UR UR8, R10.reuse ;  /* 0x000000000a0872ca */ /* 0x040fe200000e0000 */
[----:B------:R-:W-:Y:S01]  /*0840*/  IMAD R13, R3, R15, R6 ;  /* 0x0000000f030d7224 */ /* 0x000fe200078e0206 */
[----:B------:R-:W-:Y:S01]  /*0850*/  R2UR UR9, R11 ;  /* 0x000000000b0972ca */ /* 0x000fe200000e0000 */
[----:B------:R-:W-:Y:S01]  /*0860*/  IMAD.WIDE.U32 R18, R3, R14, R16 ;  /* 0x0000000e03127225 */ /* 0x000fe200078e0010 */
[----:B------:R-:W-:Y:S02]  /*0870*/  R2UR UR10, R10 ;  /* 0x000000000a0a72ca */ /* 0x000fe400000e0000 */
[----:B------:R-:W-:Y:S01]  /*0880*/  R2UR UR11, R11 ;  /* 0x000000000b0b72ca */ /* 0x000fe200000e0000 */
[----:B------:R-:W-:-:S02]  /*0890*/  IMAD.X R7, R5, 0x1, R4, P1 ;  /* 0x0000000105077824 */ /* 0x000fc400008e0604 */
[----:B------:R-:W-:Y:S01]  /*08a0*/  IMAD.IADD R13, R19, 0x1, R13 ;  /* 0x00000001130d7824 */ /* 0x000fe200078e020d */
[----:B0-----:R-:W-:Y:S02]  /*08b0*/  LEA R6, P2, R0, UR4, 0x2 ;  /* 0x0000000400067c11 */ /* 0x001fe4000f8410ff */
[----:B------:R-:W-:Y:S02]  /*08c0*/  LEA R26, P1, R18, UR6, 0x2 ;  /* 0x00000006121a7c11 */ /* 0x000fe4000f8210ff */
[----:B------:R-:W-:Y:S02]  /*08d0*/  LEA.HI.X R7, R0, UR5, R7, 0x2, P2 ;  /* 0x0000000500077c11 */ /* 0x000fe400090f1407 */
[----:B------:R-:W-:-:S03]  /*08e0*/  LEA.HI.X R27, R18, UR7, R13, 0x2, P1 ;  /* 0x00000007121b7c11 */ /* 0x000fc600088f140d */
[----:B------:R-:W2:Y:S04]  /*08f0*/  LDG.E R0, desc[UR8][R6.64] ;  /* 0x0000000806007981 */ /* 0x000ea8000c1e1900 */
[----:B------:R-:W2:Y:S01]  /*0900*/  LDG.E R13, desc[UR10][R26.64] ;  /* 0x0000000a1a0d7981 */ /* 0x000ea2000c1e1900 */
[----:B------:R-:W-:Y:S01]  /*0910*/  IMAD.WIDE.U32 R22, R14, 0x4, RZ ;  /* 0x000000040e167825 */ /* 0x000fe200078e00ff */
[C---:B------:R-:W-:Y:S02]  /*0920*/  R2UR UR4, R10.reuse ;  /* 0x000000000a0472ca */ /* 0x040fe400000e0000 */
[----:B------:R-:W-:Y:S01]  /*0930*/  R2UR UR5, R11 ;  /* 0x000000000b0572ca */ /* 0x000fe200000e0000 */
[----:B------:R-:W-:Y:S01]  /*0940*/  IMAD.SHL.U32 R19, R15, 0x4, RZ ;  /* 0x000000040f137824 */ /* 0x000fe200078e00ff */
[----:B------:R-:W-:-:S02]  /*0950*/  R2UR UR6, R10 ;  /* 0x000000000a0672ca */ /* 0x000fc400000e0000 */
[----:B------:R-:W-:Y:S01]  /*0960*/  R2UR UR7, R11 ;  /* 0x000000000b0772ca */ /* 0x000fe200000e0000 */
[----:B------:R-:W-:Y:S01]  /*0970*/  IMAD.IADD R23, R23, 0x1, R19 ;  /* 0x0000000117177824 */ /* 0x000fe200078e0213 */
[-C--:B------:R-:W-:Y:S02]  /*0980*/  IADD3 R20, P1, PT, R26, R22.reuse, RZ ;  /* 0x000000161a147210 */ /* 0x080fe40007f3e0ff */
[----:B------:R-:W-:Y:S02]  /*0990*/  R2UR UR12, R10 ;  /* 0x000000000a0c72ca */ /* 0x000fe400000e0000 */
[-C--:B------:R-:W-:Y:S01]  /*09a0*/  IADD3 R18, P2, PT, R20, R22.reuse, RZ ;  /* 0x0000001614127210 */ /* 0x080fe20007f5e0ff */
[----:B------:R-:W-:Y:S01]  /*09b0*/  IMAD.X R21, R23, 0x1, R27, P1 ;  /* 0x0000000117157824 */ /* 0x000fe200008e061b */
[----:B------:R-:W-:Y:S02]  /*09c0*/  R2UR UR13, R11 ;  /* 0x000000000b0d72ca */ /* 0x000fe400000e0000 */
[----:B------:R-:W-:Y:S01]  /*09d0*/  R2UR UR14, R10 ;  /* 0x000000000a0e72ca */ /* 0x000fe200000e0000 */
[----:B------:R-:W-:Y:S01]  /*09e0*/  IMAD.X R19, R21, 0x1, R23, P2 ;  /* 0x0000000115137824 */ /* 0x000fe200010e0617 */
[----:B------:R-:W-:Y:S01]  /*09f0*/  R2UR UR15, R11 ;  /* 0x000000000b0f72ca */ /* 0x000fe200000e0000 */
[----:B------:R-:W3:Y:S01]  /*0a00*/  LDG.E R20, desc[UR6][R20.64] ;  /* 0x0000000614147981 */ /* 0x000ee2000c1e1900 */
[----:B------:R-:W-:-:S03]  /*0a10*/  IADD3 R22, P1, PT, R18, R22, RZ ;  /* 0x0000001612167210 */ /* 0x000fc60007f3e0ff */
[----:B------:R-:W4:Y:S02]  /*0a20*/  LDG.E R18, desc[UR10][R18.64] ;  /* 0x0000000a12127981 */ /* 0x000f24000c1e1900 */
[----:B------:R-:W-:Y:S02]  /*0a30*/  IMAD.X R23, R19, 0x1, R23, P1 ;  /* 0x0000000113177824 */ /* 0x000fe400008e0617 */
[----:B------:R-:W5:Y:S04]  /*0a40*/  LDG.E R26, desc[UR12][R6.64+0xc] ;  /* 0x00000c0c061a7981 */ /* 0x000f68000c1e1900 */
[----:B------:R-:W5:Y:S01]  /*0a50*/  LDG.E R22, desc[UR14][R22.64] ;  /* 0x0000000e16167981 */ /* 0x000f62000c1e1900 */
[----:B--2---:R-:W-:-:S03]  /*0a60*/  FFMA R13, R0, R13, R25 ;  /* 0x0000000d000d7223 */ /* 0x004fc60000000019 */
[----:B------:R-:W3:Y:S04]  /*0a70*/  LDG.E R0, desc[UR4][R6.64+0x4] ;  /* 0x0000040406007981 */ /* 0x000ee8000c1e1900 */
[----:B------:R-:W4:Y:S01]  /*0a80*/  LDG.E R25, desc[UR8][R6.64+0x8] ;  /* 0x0000080806197981 */ /* 0x000f22000c1e1900 */
[----:B------:R-:W-:-:S05]  /*0a90*/  IADD3 R3, P1, PT, R3, 0x4, RZ ;  /* 0x0000000403037810 */ /* 0x000fca0007f3e0ff */
[----:B------:R-:W-:Y:S02]  /*0aa0*/  IMAD.X R5, RZ, RZ, R5, P1 ;  /* 0x000000ffff057224 */ /* 0x000fe400008e0605 */
[----:B---3--:R-:W-:-:S04]  /*0ab0*/  FFMA R0, R0, R20, R13 ;  /* 0x0000001400007223 */ /* 0x008fc8000000000d */
[----:B----4-:R-:W-:-:S04]  /*0ac0*/  FFMA R25, R25, R18, R0 ;  /* 0x0000001219197223 */ /* 0x010fc80000000000 */
[----:B-----5:R-:W-:-:S07]  /*0ad0*/  FFMA R25, R26, R22, R25 ;  /* 0x000000161a197223 */ /* 0x020fce0000000019 */
.L_x_4:
[----:B------:R-:W-:Y:S05]  /*0ae0*/  @!P0 BRA `(.L_x_1) ;  /* 0x0000000000e88947 */ /* 0x000fea0003800000 */
[----:B------:R-:W-:Y:S02]  /*0af0*/  ISETP.NE.U32.AND P1, PT, R24, 0x1, PT ;  /* 0x000000011800780c */ /* 0x000fe40003f25070 */
[----:B------:R-:W-:Y:S02]  /*0b00*/  LOP3.LUT R12, R12, 0x1, RZ, 0xc0, !PT ;  /* 0x000000010c0c7812 */ /* 0x000fe400078ec0ff */
[----:B------:R-:W-:Y:S02]  /*0b10*/  ISETP.NE.AND.EX P1, PT, RZ, RZ, PT, P1 ;  /* 0x000000ffff00720c */ /* 0x000fe40003f25310 */
[----:B------:R-:W-:-:S04]  /*0b20*/  ISETP.NE.U32.AND P0, PT, R12, 0x1, PT ;  /* 0x000000010c00780c */ /* 0x000fc80003f05070 */
[----:B------:R-:W-:-:S07]  /*0b30*/  ISETP.NE.U32.AND.EX P0, PT, RZ, RZ, PT, P0 ;  /* 0x000000ffff00720c */ /* 0x000fce0003f05100 */
[----:B------:R-:W-:Y:S06]  /*0b40*/  @!P1 BRA `(.L_x_5) ;  /* 0x00000000007c9947 */ /* 0x000fec0003800000 */
[----:B------:R-:W0:Y:S01]  /*0b50*/  LDCU.128 UR4, c[0x0][0x380] ;  /* 0x00007000ff0477ac */ /* 0x000e220008000c00 */
[----:B------:R-:W-:Y:S01]  /*0b60*/  IMAD R0, R5, R14, RZ ;  /* 0x0000000e05007224 */ /* 0x000fe200078e02ff */
[C---:B------:R-:W-:Y:S01]  /*0b70*/  R2UR UR8, R10.reuse ;  /* 0x000000000a0872ca */ /* 0x040fe200000e0000 */
[----:B------:R-:W-:Y:S01]  /*0b80*/  IMAD.MOV.U32 R18, RZ, RZ, R16 ;  /* 0x000000ffff127224 */ /* 0x000fe200078e0010 */
[----:B------:R-:W-:Y:S01]  /*0b90*/  R2UR UR9, R11 ;  /* 0x000000000b0972ca */ /* 0x000fe200000e0000 */
[----:B------:R-:W-:Y:S01]  /*0ba0*/  IMAD.MOV.U32 R19, RZ, RZ, RZ ;  /* 0x000000ffff137224 */ /* 0x000fe200078e00ff */
[----:B------:R-:W-:Y:S01]  /*0bb0*/  R2UR UR10, R10 ;  /* 0x000000000a0a72ca */ /* 0x000fe200000e0000 */
[C---:B------:R-:W-:Y:S01]  /*0bc0*/  IMAD R7, R3.reuse, R15, R0 ;  /* 0x0000000f03077224 */ /* 0x040fe200078e0200 */
[C---:B------:R-:W-:Y:S01]  /*0bd0*/  IADD3 R0, P1, PT, R3.reuse, R8, RZ ;  /* 0x0000000803007210 */ /* 0x040fe20007f3e0ff */
[----:B------:R-:W-:Y:S01]  /*0be0*/  IMAD.WIDE.U32 R18, R3, R14, R18 ;  /* 0x0000000e03127225 */ /* 0x000fe200078e0012 */
[----:B------:R-:W-:-:S02]  /*0bf0*/  R2UR UR11, R11 ;  /* 0x000000000b0b72ca */ /* 0x000fc400000e0000 */
[----:B------:R-:W-:Y:S01]  /*0c00*/  R2UR UR12, R10 ;  /* 0x000000000a0c72ca */ /* 0x000fe200000e0000 */
[----:B------:R-:W-:Y:S01]  /*0c10*/  IMAD.IADD R7, R19, 0x1, R7 ;  /* 0x0000000113077824 */ /* 0x000fe200078e0207 */
[----:B------:R-:W-:Y:S01]  /*0c20*/  R2UR UR13, R11 ;  /* 0x000000000b0d72ca */ /* 0x000fe200000e0000 */
[----:B------:R-:W-:Y:S01]  /*0c30*/  IMAD.X R13, R5, 0x1, R4, P1 ;  /* 0x00000001050d7824 */ /* 0x000fe200008e0604 */
[----:B0-----:R-:W-:Y:S02]  /*0c40*/  LEA R6, P3, R18, UR6, 0x2 ;  /* 0x0000000612067c11 */ /* 0x001fe4000f8610ff */
[----:B------:R-:W-:Y:S02]  /*0c50*/  LEA R12, P2, R0, UR4, 0x2 ;  /* 0x00000004000c7c11 */ /* 0x000fe4000f8410ff */
[----:B------:R-:W-:Y:S02]  /*0c60*/  LEA.HI.X R7, R18, UR7, R7, 0x2, P3 ;  /* 0x0000000712077c11 */ /* 0x000fe400098f1407 */
[----:B------:R-:W-:-:S02]  /*0c70*/  R2UR UR6, R10 ;  /* 0x000000000a0672ca */ /* 0x000fc400000e0000 */
[----:B------:R-:W-:Y:S02]  /*0c80*/  R2UR UR7, R11 ;  /* 0x000000000b0772ca */ /* 0x000fe400000e0000 */
[----:B------:R-:W-:Y:S02]  /*0c90*/  LEA.HI.X R13, R0, UR5, R13, 0x2, P2 ;  /* 0x00000005000d7c11 */ /* 0x000fe400090f140d */
[C---:B------:R-:W-:Y:S02]  /*0ca0*/  LEA R18, P1, R14.reuse, R6, 0x2 ;  /* 0x000000060e127211 */ /* 0x040fe400078210ff */
[----:B------:R-:W2:Y:S02]  /*0cb0*/  LDG.E R6, desc[UR10][R6.64] ;  /* 0x0000000a06067981 */ /* 0x000ea4000c1e1900 */
[----:B------:R-:W-:Y:S02]  /*0cc0*/  LEA.HI.X R19, R14, R7, R15, 0x2, P1 ;  /* 0x000000070e137211 */ /* 0x000fe400008f140f */
[----:B------:R-:W2:Y:S04]  /*0cd0*/  LDG.E R0, desc[UR8][R12.64] ;  /* 0x000000080c007981 */ /* 0x000ea8000c1e1900 */
[----:B------:R-:W3:Y:S04]  /*0ce0*/  LDG.E R20, desc[UR12][R12.64+0x4] ;  /* 0x0000040c0c147981 */ /* 0x000ee8000c1e1900 */
[----:B------:R-:W3:Y:S01]  /*0cf0*/  LDG.E R18, desc[UR6][R18.64] ;  /* 0x0000000612127981 */ /* 0x000ee2000c1e1900 */
[----:B------:R-:W-:-:S05]  /*0d00*/  IADD3 R3, P1, PT, R3, 0x2, RZ ;  /* 0x0000000203037810 */ /* 0x000fca0007f3e0ff */
[----:B------:R-:W-:Y:S02]  /*0d10*/  IMAD.X R5, RZ, RZ, R5, P1 ;  /* 0x000000ffff057224 */ /* 0x000fe400008e0605 */
[----:B--2---:R-:W-:-:S04]  /*0d20*/  FFMA R25, R0, R6, R25 ;  /* 0x0000000600197223 */ /* 0x004fc80000000019 */
[----:B---3--:R-:W-:-:S07]  /*0d30*/  FFMA R25, R20, R18, R25 ;  /* 0x0000001214197223 */ /* 0x008fce0000000019 */
.L_x_5:
[----:B------:R-:W-:Y:S05]  /*0d40*/  @P0 BRA `(.L_x_1) ;  /* 0x0000000000500947 */ /* 0x000fea0003800000 */
[----:B------:R-:W0:Y:S01]  /*0d50*/  LDCU.128 UR4, c[0x0][0x380] ;  /* 0x00007000ff0477ac */ /* 0x000e220008000c00 */
[----:B------:R-:W-:Y:S01]  /*0d60*/  IMAD R0, R5, R14, RZ ;  /* 0x0000000e05007224 */ /* 0x000fe200078e02ff */
[----:B------:R-:W-:Y:S01]  /*0d70*/  IADD3 R9, P0, PT, R3, R8, RZ ;  /* 0x0000000803097210 */ /* 0x000fe20007f1e0ff */
[----:B------:R-:W-:Y:S01]  /*0d80*/  IMAD.MOV.U32 R6, RZ, RZ, R16 ;  /* 0x000000ffff067224 */ /* 0x000fe200078e0010 */
[C---:B------:R-:W-:Y:S01]  /*0d90*/  R2UR UR8, R10.reuse ;  /* 0x000000000a0872ca */ /* 0x040fe200000e0000 */
[----:B------:R-:W-:Y:S01]  /*0da0*/  IMAD.MOV.U32 R7, RZ, RZ, RZ ;  /* 0x000000ffff077224 */ /* 0x000fe200078e00ff */
[----:B------:R-:W-:Y:S01]  /*0db0*/  R2UR UR9, R11 ;  /* 0x000000000b0972ca */ /* 0x000fe200000e0000 */
[C---:B------:R-:W-:Y:S01]  /*0dc0*/  IMAD R13, R3.reuse, R15, R0 ;  /* 0x0000000f030d7224 */ /* 0x040fe200078e0200 */
[----:B------:R-:W-:Y:S01]  /*0dd0*/  R2UR UR10, R10 ;  /* 0x000000000a0a72ca */ /* 0x000fe200000e0000 */
[----:B------:R-:W-:Y:S01]  /*0de0*/  IMAD.WIDE.U32 R6, R3, R14, R6 ;  /* 0x0000000e03067225 */ /* 0x000fe200078e0006 */
[----:B------:R-:W-:-:S03]  /*0df0*/  R2UR UR11, R11 ;  /* 0x000000000b0b72ca */ /* 0x000fc600000e0000 */
[----:B------:R-:W-:Y:S02]  /*0e00*/  IMAD.X R0, R5, 0x1, R4, P0 ;  /* 0x0000000105007824 */ /* 0x000fe400000e0604 */
[----:B------:R-:W-:Y:S01]  /*0e10*/  IMAD.IADD R3, R7, 0x1, R13 ;  /* 0x0000000107037824 */ /* 0x000fe200078e020d */
[C---:B0-----:R-:W-:Y:S02]  /*0e20*/  LEA R4, P0, R9.reuse, UR4, 0x2 ;  /* 0x0000000409047c11 */ /* 0x041fe4000f8010ff */
[C---:B------:R-:W-:Y:S02]  /*0e30*/  LEA R8, P1, R6.reuse, UR6, 0x2 ;  /* 0x0000000606087c11 */ /* 0x040fe4000f8210ff */
[----:B------:R-:W-:Y:S02]  /*0e40*/  LEA.HI.X R5, R9, UR5, R0, 0x2, P0 ;  /* 0x0000000509057c11 */ /* 0x000fe400080f1400 */
[----:B------:R-:W-:-:S03]  /*0e50*/  LEA.HI.X R9, R6, UR7, R3, 0x2, P1 ;  /* 0x0000000706097c11 */ /* 0x000fc600088f1403 */
[----:B------:R-:W2:Y:S04]  /*0e60*/  LDG.E R4, desc[UR8][R4.64] ;  /* 0x0000000804047981 */ /* 0x000ea8000c1e1900 */
[----:B------:R-:W2:Y:S02]  /*0e70*/  LDG.E R8, desc[UR10][R8.64] ;  /* 0x0000000a08087981 */ /* 0x000ea4000c1e1900 */
[----:B--2---:R-:W-:-:S07]  /*0e80*/  FFMA R25, R4, R8, R25 ;  /* 0x0000000804197223 */ /* 0x004fce0000000019 */
.L_x_1:
[----:B------:R-:W0:Y:S01]  /*0e90*/  LDCU.64 UR4, c[0x0][0x390] ;  /* 0x00007200ff0477ac */ /* 0x000e220008000a00 */
[----:B------:R-:W-:Y:S01]  /*0ea0*/  IMAD.MOV.U32 R4, RZ, RZ, R16 ;  /* 0x000000ffff047224 */ /* 0x000fe200078e0010 */
[----:B------:R-:W-:Y:S01]  /*0eb0*/  R2UR UR6, R10 ;  /* 0x000000000a0672ca */ /* 0x000fe200000e0000 */
[----:B------:R-:W-:Y:S01]  /*0ec0*/  IMAD.MOV.U32 R5, RZ, RZ, RZ ;  /* 0x000000ffff057224 */ /* 0x000fe200078e00ff */
[----:B------:R-:W-:Y:S01]  /*0ed0*/  R2UR UR7, R11 ;  /* 0x000000000b0772ca */ /* 0x000fe200000e0000 */
[----:B------:R-:W-:-:S04]  /*0ee0*/  IMAD.WIDE.U32 R4, R2, R14, R4 ;  /* 0x0000000e02047225 */ /* 0x000fc800078e0004 */
[----:B------:R-:W-:Y:S01]  /*0ef0*/  IMAD R15, R2, R15, R5 ;  /* 0x0000000f020f7224 */ /* 0x000fe200078e0205 */
[----:B0-----:R-:W-:-:S04]  /*0f00*/  LEA R2, P0, R4, UR4, 0x2 ;  /* 0x0000000404027c11 */ /* 0x001fc8000f8010ff */
[----:B------:R-:W-:-:S05]  /*0f10*/  LEA.HI.X R3, R4, UR5, R15, 0x2, P0 ;  /* 0x0000000504037c11 */ /* 0x000fca00080f140f */
[----:B------:R-:W-:Y:S01]  /*0f20*/  STG.E desc[UR6][R2.64], R25 ;  /* 0x0000001902007986 */ /* 0x000fe2000c101906 */
[----:B------:R-:W-:Y:S05]  /*0f30*/  EXIT ;  /* 0x000000000000794d */ /* 0x000fea0003800000 */
.L_x_6:
[----:B------:R-:W-:-:S00]  /*0f40*/  BRA `(.L_x_6) ;  /* 0xfffffffc00fc7947 */ /* 0x000fc0000383ffff */
[----:B------:R-:W-:-:S00]  /*0f50*/  NOP ;  /* 0x0000000000007918 */ /* 0x000fc00000000000 */
        /* <DEDUP_REMOVED lines=10> */
.L_x_7:


//--------------------- .nv.global.init           --------------------------
	.section	.nv.global.init,"aw",@progbits
.nv.global.init:
	.type		$str,@object
	.size		$str,(.L_0 - $str)
$str:
        /*0000*/ 	.byte	0x52, 0x6f, 0x77, 0x20, 0x25, 0x7a, 0x75, 0x20, 0x43, 0x6f, 0x6c, 0x20, 0x25, 0x7a, 0x75, 0x0a
        /*0010*/ 	.byte	0x00
.L_0:


//--------------------- .nv.shared.reserved.0     --------------------------
	.section	.nv.shared.reserved.0,"aw",@nobits
	.weak		__nv_reservedSMEM_offset_0_alias
	.size		__nv_reservedSMEM_offset_0_alias, 0, 64
	.other		__nv_reservedSMEM_offset_0_alias,@"STO_CUDA_RESERVED_SHARED STV_DEFAULT"
__nv_reservedSMEM_offset_0_alias:
	.zero		0
	.zero		64


//--------------------- .nv.constant0._Z4gemmPKfS0_Pfmmm --------------------------
	.section	.nv.constant0._Z4gemmPKfS0_Pfmmm,"a",@progbits
	.sectionflags	@""
	.align	4
.nv.constant0._Z4gemmPKfS0_Pfmmm:
	.zero		944


//--------------------- SYMBOLS --------------------------

	.type		.nv.reservedSmem.offset0,@object
	.size		.nv.reservedSmem.offset0,0x4
	.type		vprintf,@function
